//
// Generated by NVIDIA NVVM Compiler
//
// Compiler Build ID: CL-36424714
// Cuda compilation tools, release 13.0, V13.0.88
// Based on NVVM 20.0.0
//

.version 9.0
.target sm_100
.address_size 64

	// .globl	_Z25printFlattenedIndexKernelv
.extern .func  (.param .b32 func_retval0) vprintf
(
	.param .b64 vprintf_param_0,
	.param .b64 vprintf_param_1
)
;
.global .align 1 .b8 $str[43] = {84, 104, 114, 101, 97, 100, 32, 40, 37, 100, 44, 32, 37, 100, 41, 32, 45, 62, 32, 70, 108, 97, 116, 116, 101, 110, 101, 100, 32, 49, 68, 32, 105, 110, 100, 101, 120, 58, 32, 37, 100, 10};

.visible .entry _Z25printFlattenedIndexKernelv()
{
	.local .align 8 .b8 	__local_depot0[16];
	.reg .b64 	%SP;
	.reg .b64 	%SPL;
	.reg .b32 	%r<7>;
	.reg .b64 	%rd<5>;

	mov.u64 	%SPL, __local_depot0;
	cvta.local.u64 	%SP, %SPL;
	add.u64 	%rd1, %SP, 0;
	add.u64 	%rd2, %SPL, 0;
	mov.u32 	%r1, %tid.y;
	mov.u32 	%r2, %ntid.x;
	mov.u32 	%r3, %tid.x;
	mad.lo.s32 	%r4, %r1, %r2, %r3;
	st.local.v2.u32 	[%rd2], {%r3, %r1};
	st.local.u32 	[%rd2+8], %r4;
	mov.u64 	%rd3, $str;
	cvta.global.u64 	%rd4, %rd3;
	{ // callseq 0, 0
	.param .b64 param0;
	st.param.b64 	[param0], %rd4;
	.param .b64 param1;
	st.param.b64 	[param1], %rd1;
	.param .b32 retval0;
	call.uni (retval0), 
	vprintf, 
	(
	param0, 
	param1
	);
	ld.param.b32 	%r5, [retval0];
	} // callseq 0
	ret;

}


// ===== COMPILED SASS (sm_100) =====

	.target	sm_100

	.elftype	@"ET_EXEC"


//--------------------- .note.nv.tkinfo           --------------------------
	.section	.note.nv.tkinfo,"",@"SHT_NOTE"
	.sectionflags	@"SHF_NOTE_NV_TKINFO"
	.tkinfo
        /*0018*/ 	.word	0x00000002
        /*0030*/ 	.string	""
        /*0030*/ 	.string	"ptxas"
        /*0030*/ 	.string	"Cuda compilation tools, release 13.0, V13.0.88"
        /*0030*/ 	.string	"Build cuda_13.0.r13.0/compiler.36424714_0"
        /*0030*/ 	.string	"-arch sm_100 -m 64 "



//--------------------- .note.nv.cuinfo           --------------------------
	.section	.note.nv.cuinfo,"",@"SHT_NOTE"
	.sectionflags	@"SHF_NOTE_NV_CUINFO"
        /*0018*/ 	.short	0x0002
        /*001a*/ 	.short	0x0064
        /*001c*/ 	.short	0x0082
	.zero		2


//--------------------- .nv.info                  --------------------------
	.section	.nv.info,"",@"SHT_CUDA_INFO"
	.align	4


	//----- nvinfo : EIATTR_REGCOUNT
	.align		4
        /*0000*/ 	.byte	0x04, 0x2f
        /*0002*/ 	.short	(.L_2 - .L_1)
	.align		4
.L_1:
        /*0004*/ 	.word	index@(_Z25printFlattenedIndexKernelv)
        /*0008*/ 	.word	0x00000018


	//----- nvinfo : EIATTR_FRAME_SIZE
	.align		4
.L_2:
        /*000c*/ 	.byte	0x04, 0x11
        /*000e*/ 	.short	(.L_4 - .L_3)
	.align		4
.L_3:
        /*0010*/ 	.word	index@(_Z25printFlattenedIndexKernelv)
        /*0014*/ 	.word	0x00000010


	//----- nvinfo : EIATTR_MIN_STACK_SIZE
	.align		4
.L_4:
        /*0018*/ 	.byte	0x04, 0x12
        /*001a*/ 	.short	(.L_6 - .L_5)
	.align		4
.L_5:
        /*001c*/ 	.word	index@(_Z25printFlattenedIndexKernelv)
        /*0020*/ 	.word	0x00000010
.L_6:


//--------------------- .nv.compat                --------------------------
	.section	.nv.compat,"",@"SHT_CUDA_COMPAT_INFO"
	.align	4
        /*0000*/ 	.byte	0x02, 0x09, 0x00, 0x00, 0x02, 0x02, 0x01, 0x00, 0x02, 0x05, 0x05, 0x00, 0x03, 0x07, 0x01, 0x01
        /*0010*/ 	.byte	0x02, 0x03, 0x00, 0x00, 0x02, 0x06, 0x01, 0x00, 0x04, 0x0b, 0x08, 0x00, 0x09, 0x00, 0x00, 0x00
        /*0020*/ 	.byte	0x00, 0x00, 0x00, 0x00


//--------------------- .nv.info._Z25printFlattenedIndexKernelv --------------------------
	.section	.nv.info._Z25printFlattenedIndexKernelv,"",@"SHT_CUDA_INFO"
	.sectionflags	@""
	.align	4


	//----- nvinfo : EIATTR_CUDA_API_VERSION
	.align		4
        /*0000*/ 	.byte	0x04, 0x37
        /*0002*/ 	.short	(.L_8 - .L_7)
.L_7:
        /*0004*/ 	.word	0x00000082


	//----- nvinfo : EIATTR_SPARSE_MMA_MASK
	.align		4
.L_8:
        /*0008*/ 	.byte	0x03, 0x50
        /*000a*/ 	.short	0x0000


	//----- nvinfo : EIATTR_MAXREG_COUNT
	.align		4
        /*000c*/ 	.byte	0x03, 0x1b
        /*000e*/ 	.short	0x00ff


	//----- nvinfo : EIATTR_EXTERNS
	.align		4
        /*0010*/ 	.byte	0x04, 0x0f
        /*0012*/ 	.short	(.L_10 - .L_9)


	//   ....[0]....
	.align		4
.L_9:
        /*0014*/ 	.word	index@(vprintf)


	//----- nvinfo : EIATTR_MERCURY_ISA_VERSION
	.align		4
.L_10:
        /*0018*/ 	.byte	0x03, 0x5f
        /*001a*/ 	.short	0x0101


	//----- nvinfo : EIATTR_VRC_CTA_INIT_COUNT
	.align		4
        /*001c*/ 	.byte	0x02, 0x4a
	.zero		1
	.zero		1


	//----- nvinfo : EIATTR_SYSCALL_OFFSETS
	.align		4
        /*0020*/ 	.byte	0x04, 0x46
        /*0022*/ 	.short	(.L_12 - .L_11)


	//   ....[0]....
.L_11:
        /*0024*/ 	.word	0x00000120


	//----- nvinfo : EIATTR_EXIT_INSTR_OFFSETS
	.align		4
.L_12:
        /*0028*/ 	.byte	0x04, 0x1c
        /*002a*/ 	.short	(.L_14 - .L_13)


	//   ....[0]....
.L_13:
        /*002c*/ 	.word	0x00000130


	//----- nvinfo : EIATTR_SW_WAR
	.align		4
.L_14:
        /*0030*/ 	.byte	0x04, 0x36
        /*0032*/ 	.short	(.L_16 - .L_15)
.L_15:
        /*0034*/ 	.word	0x00000008
.L_16:


//--------------------- .nv.callgraph             --------------------------
	.section	.nv.callgraph,"",@"SHT_CUDA_CALLGRAPH"
	.align	4
	.sectionentsize	8
	.align		4
        /*0000*/ 	.word	0x00000000
	.align		4
        /*0004*/ 	.word	0xffffffff
	.align		4
        /*0008*/ 	.word	index@(_Z25printFlattenedIndexKernelv)
	.align		4
        /*000c*/ 	.word	index@(vprintf)
	.align		4
        /*0010*/ 	.word	0x00000000
	.align		4
        /*0014*/ 	.word	0xfffffffe
	.align		4
        /*0018*/ 	.word	0x00000000
	.align		4
        /*001c*/ 	.word	0xfffffffd
	.align		4
        /*0020*/ 	.word	0x00000000
	.align		4
        /*0024*/ 	.word	0xfffffffc


//--------------------- .nv.constant4             --------------------------
	.section	.nv.constant4,"a",@progbits
	.align	8
	.align		8
.nv.constant4:
        /*0000*/ 	.dword	vprintf
	.align		8
        /*0008*/ 	.dword	$str


//--------------------- .text._Z25printFlattenedIndexKernelv --------------------------
	.section	.text._Z25printFlattenedIndexKernelv,"ax",@progbits
	.align	128
        .global         _Z25printFlattenedIndexKernelv
        .type           _Z25printFlattenedIndexKernelv,@function
        .size           _Z25printFlattenedIndexKernelv,(.L_x_2 - _Z25printFlattenedIndexKernelv)
        .other          _Z25printFlattenedIndexKernelv,@"STO_CUDA_ENTRY STV_DEFAULT"
_Z25printFlattenedIndexKernelv:
.text._Z25printFlattenedIndexKernelv:
[----:B------:R-:W0:Y:S01]  /*0000*/  LDC R1, c[0x0][0x37c] ;  /* 0x0000df00ff017b82 */ /* 0x000e220000000800 */
[----:B------:R-:W1:Y:S01]  /*0010*/  S2R R9, SR_TID.Y ;  /* 0x0000000000097919 */ /* 0x000e620000002200 */
[----:B------:R-:W2:Y:S01]  /*0020*/  LDCU UR5, c[0x0][0x2fc] ;  /* 0x00005f80ff0577ac */ /* 0x000ea20008000800 */
[----:B------:R-:W-:Y:S01]  /*0030*/  MOV R2, 0x0 ;  /* 0x0000000000027802 */ /* 0x000fe20000000f00 */
[----:B0-----:R-:W-:Y:S01]  /*0040*/  VIADD R1, R1, 0xfffffff0 ;  /* 0xfffffff001017836 */ /* 0x001fe20000000000 */
[----:B------:R-:W1:Y:S01]  /*0050*/  S2R R8, SR_TID.X ;  /* 0x0000000000087919 */ /* 0x000e620000002100 */
[----:B------:R-:W1:Y:S03]  /*0060*/  LDCU UR6, c[0x0][0x360] ;  /* 0x00006c00ff0677ac */ /* 0x000e660008000800 */
[----:B------:R-:W0:Y:S01]  /*0070*/  LDC.64 R2, c[0x4][R2] ;  /* 0x0100000002027b82 */ /* 0x000e220000000a00 */
[----:B------:R-:W3:Y:S02]  /*0080*/  LDCU UR4, c[0x0][0x2f8] ;  /* 0x00005f00ff0477ac */ /* 0x000ee40008000800 */
[----:B---3--:R-:W-:-:S05]  /*0090*/  IADD3 R6, P0, PT, R1, UR4, RZ ;  /* 0x0000000401067c10 */ /* 0x008fca000ff1e0ff */
[----:B--2---:R-:W-:Y:S02]  /*00a0*/  IMAD.X R7, RZ, RZ, UR5, P0 ;  /* 0x00000005ff077e24 */ /* 0x004fe400080e06ff */
[----:B-1----:R-:W-:Y:S01]  /*00b0*/  IMAD R0, R9, UR6, R8 ;  /* 0x0000000609007c24 */ /* 0x002fe2000f8e0208 */
[----:B------:R1:W-:Y:S01]  /*00c0*/  STL.64 [R1], R8 ;  /* 0x0000000801007387 */ /* 0x0003e20000100a00 */
[----:B------:R-:W2:Y:S03]  /*00d0*/  LDCU.64 UR6, c[0x4][0x8] ;  /* 0x01000100ff0677ac */ /* 0x000ea60008000a00 */
[----:B------:R1:W-:Y:S01]  /*00e0*/  STL [R1+0x8], R0 ;  /* 0x0000080001007387 */ /* 0x0003e20000100800 */
[----:B--2---:R-:W-:Y:S01]  /*00f0*/  IMAD.U32 R4, RZ, RZ, UR6 ;  /* 0x00000006ff047e24 */ /* 0x004fe2000f8e00ff */
[----:B01----:R-:W-:-:S07]  /*0100*/  MOV R5, UR7 ;  /* 0x0000000700057c02 */ /* 0x003fce0008000f00 */
[----:B------:R-:W-:-:S07]  /*0110*/  LEPC R20, `(.L_x_0) ;  /* 0x000000001014794e */ /* 0x000fce0000000000 */
[----:B------:R-:W-:Y:S05]  /*0120*/  CALL.ABS.NOINC R2 ;  /* 0x0000000002007343 */ /* 0x000fea0003c00000 */
.L_x_0:
[----:B------:R-:W-:Y:S05]  /*0130*/  EXIT ;  /* 0x000000000000794d */ /* 0x000fea0003800000 */
.L_x_1:
[----:B------:R-:W-:-:S00]  /*0140*/  BRA `(.L_x_1) ;  /* 0xfffffffc00fc7947 */ /* 0x000fc0000383ffff */
[----:B------:R-:W-:-:S00]  /*0150*/  NOP ;  /* 0x0000000000007918 */ /* 0x000fc00000000000 */
        /* <DEDUP_REMOVED lines=10> */
.L_x_2:


//--------------------- .nv.global.init           --------------------------
	.section	.nv.global.init,"aw",@progbits
.nv.global.init:
	.type		$str,@object
	.size		$str,(.L_0 - $str)
$str:
        /*0000*/ 	.byte	0x54, 0x68, 0x72, 0x65, 0x61, 0x64, 0x20, 0x28, 0x25, 0x64, 0x2c, 0x20, 0x25, 0x64, 0x29, 0x20
        /*0010*/ 	.byte	0x2d, 0x3e, 0x20, 0x46, 0x6c, 0x61, 0x74, 0x74, 0x65, 0x6e, 0x65, 0x64, 0x20, 0x31, 0x44, 0x20
        /*0020*/ 	.byte	0x69, 0x6e, 0x64, 0x65, 0x78, 0x3a, 0x20, 0x25, 0x64, 0x0a, 0x00
.L_0:


//--------------------- .nv.shared.reserved.0     --------------------------
	.section	.nv.shared.reserved.0,"aw",@nobits
	.weak		__nv_reservedSMEM_offset_0_alias
	.size		__nv_reservedSMEM_offset_0_alias, 0, 64
	.other		__nv_reservedSMEM_offset_0_alias,@"STO_CUDA_RESERVED_SHARED STV_DEFAULT"
__nv_reservedSMEM_offset_0_alias:
	.zero		0
	.zero		64


//--------------------- .nv.constant0._Z25printFlattenedIndexKernelv --------------------------
	.section	.nv.constant0._Z25printFlattenedIndexKernelv,"a",@progbits
	.sectionflags	@""
	.align	4
.nv.constant0._Z25printFlattenedIndexKernelv:
	.zero		896


//--------------------- SYMBOLS --------------------------

	.type		.nv.reservedSmem.offset0,@object
	.size		.nv.reservedSmem.offset0,0x4
	.type		vprintf,@function
